//
// Generated by NVIDIA NVVM Compiler
//
// Compiler Build ID: CL-36424714
// Cuda compilation tools, release 13.0, V13.0.88
// Based on NVVM 20.0.0
//

.version 9.0
.target sm_100
.address_size 64

	// .globl	_Z24SparseMatVecMulEllKernelPjPfS_jS0_S0_

.visible .entry _Z24SparseMatVecMulEllKernelPjPfS_jS0_S0_(
	.param .u64 .ptr .align 1 _Z24SparseMatVecMulEllKernelPjPfS_jS0_S0__param_0,
	.param .u64 .ptr .align 1 _Z24SparseMatVecMulEllKernelPjPfS_jS0_S0__param_1,
	.param .u64 .ptr .align 1 _Z24SparseMatVecMulEllKernelPjPfS_jS0_S0__param_2,
	.param .u32 _Z24SparseMatVecMulEllKernelPjPfS_jS0_S0__param_3,
	.param .u64 .ptr .align 1 _Z24SparseMatVecMulEllKernelPjPfS_jS0_S0__param_4,
	.param .u64 .ptr .align 1 _Z24SparseMatVecMulEllKernelPjPfS_jS0_S0__param_5
)
{
	.reg .pred 	%p<11>;
	.reg .b32 	%r<59>;
	.reg .b32 	%f<68>;
	.reg .b64 	%rd<90>;

	ld.param.u64 	%rd6, [_Z24SparseMatVecMulEllKernelPjPfS_jS0_S0__param_0];
	ld.param.u64 	%rd7, [_Z24SparseMatVecMulEllKernelPjPfS_jS0_S0__param_1];
	ld.param.u64 	%rd4, [_Z24SparseMatVecMulEllKernelPjPfS_jS0_S0__param_2];
	ld.param.u64 	%rd8, [_Z24SparseMatVecMulEllKernelPjPfS_jS0_S0__param_4];
	ld.param.u64 	%rd5, [_Z24SparseMatVecMulEllKernelPjPfS_jS0_S0__param_5];
	cvta.to.global.u64 	%rd1, %rd8;
	cvta.to.global.u64 	%rd2, %rd7;
	cvta.to.global.u64 	%rd3, %rd6;
	mov.u32 	%r17, %ctaid.x;
	mov.u32 	%r18, %ntid.x;
	mov.u32 	%r19, %tid.x;
	mad.lo.s32 	%r1, %r17, %r18, %r19;
	setp.gt.u32 	%p1, %r1, 7;
	@%p1 bra 	$L__BB0_14;
	cvta.to.global.u64 	%rd9, %rd4;
	mul.wide.u32 	%rd10, %r1, 4;
	add.s64 	%rd11, %rd9, %rd10;
	ld.global.u32 	%r2, [%rd11];
	setp.eq.s32 	%p2, %r2, 0;
	mov.f32 	%f67, 0f00000000;
	@%p2 bra 	$L__BB0_13;
	and.b32  	%r3, %r2, 7;
	setp.lt.u32 	%p3, %r2, 8;
	mov.f32 	%f67, 0f00000000;
	mov.b32 	%r57, 0;
	@%p3 bra 	$L__BB0_5;
	and.b32  	%r57, %r2, -8;
	neg.s32 	%r55, %r57;
	add.s32 	%r54, %r1, 32;
	mov.f32 	%f67, 0f00000000;
$L__BB0_4:
	.pragma "nounroll";
	add.s32 	%r21, %r54, -32;
	mul.wide.u32 	%rd12, %r21, 4;
	add.s64 	%rd13, %rd3, %rd12;
	ld.global.u32 	%r22, [%rd13];
	add.s64 	%rd14, %rd2, %rd12;
	ld.global.f32 	%f17, [%rd14];
	mul.wide.u32 	%rd15, %r22, 4;
	add.s64 	%rd16, %rd1, %rd15;
	ld.global.f32 	%f18, [%rd16];
	fma.rn.f32 	%f19, %f17, %f18, %f67;
	add.s32 	%r23, %r54, -24;
	mul.wide.u32 	%rd17, %r23, 4;
	add.s64 	%rd18, %rd3, %rd17;
	ld.global.u32 	%r24, [%rd18];
	add.s64 	%rd19, %rd2, %rd17;
	ld.global.f32 	%f20, [%rd19];
	mul.wide.u32 	%rd20, %r24, 4;
	add.s64 	%rd21, %rd1, %rd20;
	ld.global.f32 	%f21, [%rd21];
	fma.rn.f32 	%f22, %f20, %f21, %f19;
	add.s32 	%r25, %r54, -16;
	mul.wide.u32 	%rd22, %r25, 4;
	add.s64 	%rd23, %rd3, %rd22;
	ld.global.u32 	%r26, [%rd23];
	add.s64 	%rd24, %rd2, %rd22;
	ld.global.f32 	%f23, [%rd24];
	mul.wide.u32 	%rd25, %r26, 4;
	add.s64 	%rd26, %rd1, %rd25;
	ld.global.f32 	%f24, [%rd26];
	fma.rn.f32 	%f25, %f23, %f24, %f22;
	add.s32 	%r27, %r54, -8;
	mul.wide.u32 	%rd27, %r27, 4;
	add.s64 	%rd28, %rd3, %rd27;
	ld.global.u32 	%r28, [%rd28];
	add.s64 	%rd29, %rd2, %rd27;
	ld.global.f32 	%f26, [%rd29];
	mul.wide.u32 	%rd30, %r28, 4;
	add.s64 	%rd31, %rd1, %rd30;
	ld.global.f32 	%f27, [%rd31];
	fma.rn.f32 	%f28, %f26, %f27, %f25;
	add.s32 	%r29, %r54, 24;
	mul.wide.u32 	%rd32, %r54, 4;
	add.s64 	%rd33, %rd3, %rd32;
	ld.global.u32 	%r30, [%rd33];
	add.s64 	%rd34, %rd2, %rd32;
	ld.global.f32 	%f29, [%rd34];
	mul.wide.u32 	%rd35, %r30, 4;
	add.s64 	%rd36, %rd1, %rd35;
	ld.global.f32 	%f30, [%rd36];
	fma.rn.f32 	%f31, %f29, %f30, %f28;
	add.s32 	%r31, %r54, 8;
	mul.wide.u32 	%rd37, %r31, 4;
	add.s64 	%rd38, %rd3, %rd37;
	ld.global.u32 	%r32, [%rd38];
	add.s64 	%rd39, %rd2, %rd37;
	ld.global.f32 	%f32, [%rd39];
	mul.wide.u32 	%rd40, %r32, 4;
	add.s64 	%rd41, %rd1, %rd40;
	ld.global.f32 	%f33, [%rd41];
	fma.rn.f32 	%f34, %f32, %f33, %f31;
	add.s32 	%r33, %r54, 16;
	mul.wide.u32 	%rd42, %r33, 4;
	add.s64 	%rd43, %rd3, %rd42;
	ld.global.u32 	%r34, [%rd43];
	add.s64 	%rd44, %rd2, %rd42;
	ld.global.f32 	%f35, [%rd44];
	mul.wide.u32 	%rd45, %r34, 4;
	add.s64 	%rd46, %rd1, %rd45;
	ld.global.f32 	%f36, [%rd46];
	fma.rn.f32 	%f37, %f35, %f36, %f34;
	mul.wide.u32 	%rd47, %r29, 4;
	add.s64 	%rd48, %rd3, %rd47;
	ld.global.u32 	%r35, [%rd48];
	add.s64 	%rd49, %rd2, %rd47;
	ld.global.f32 	%f38, [%rd49];
	mul.wide.u32 	%rd50, %r35, 4;
	add.s64 	%rd51, %rd1, %rd50;
	ld.global.f32 	%f39, [%rd51];
	fma.rn.f32 	%f67, %f38, %f39, %f37;
	add.s32 	%r55, %r55, 8;
	add.s32 	%r54, %r54, 64;
	setp.ne.s32 	%p4, %r55, 0;
	@%p4 bra 	$L__BB0_4;
$L__BB0_5:
	setp.eq.s32 	%p5, %r3, 0;
	@%p5 bra 	$L__BB0_13;
	and.b32  	%r12, %r2, 3;
	setp.lt.u32 	%p6, %r3, 4;
	@%p6 bra 	$L__BB0_8;
	shl.b32 	%r36, %r57, 3;
	add.s32 	%r37, %r36, %r1;
	mul.wide.u32 	%rd52, %r37, 4;
	add.s64 	%rd53, %rd3, %rd52;
	ld.global.u32 	%r38, [%rd53];
	add.s64 	%rd54, %rd2, %rd52;
	ld.global.f32 	%f41, [%rd54];
	mul.wide.u32 	%rd55, %r38, 4;
	add.s64 	%rd56, %rd1, %rd55;
	ld.global.f32 	%f42, [%rd56];
	fma.rn.f32 	%f43, %f41, %f42, %f67;
	add.s32 	%r39, %r37, 8;
	mul.wide.u32 	%rd57, %r39, 4;
	add.s64 	%rd58, %rd3, %rd57;
	ld.global.u32 	%r40, [%rd58];
	add.s64 	%rd59, %rd2, %rd57;
	ld.global.f32 	%f44, [%rd59];
	mul.wide.u32 	%rd60, %r40, 4;
	add.s64 	%rd61, %rd1, %rd60;
	ld.global.f32 	%f45, [%rd61];
	fma.rn.f32 	%f46, %f44, %f45, %f43;
	add.s32 	%r41, %r37, 16;
	mul.wide.u32 	%rd62, %r41, 4;
	add.s64 	%rd63, %rd3, %rd62;
	ld.global.u32 	%r42, [%rd63];
	add.s64 	%rd64, %rd2, %rd62;
	ld.global.f32 	%f47, [%rd64];
	mul.wide.u32 	%rd65, %r42, 4;
	add.s64 	%rd66, %rd1, %rd65;
	ld.global.f32 	%f48, [%rd66];
	fma.rn.f32 	%f49, %f47, %f48, %f46;
	add.s32 	%r43, %r37, 24;
	mul.wide.u32 	%rd67, %r43, 4;
	add.s64 	%rd68, %rd3, %rd67;
	ld.global.u32 	%r44, [%rd68];
	add.s64 	%rd69, %rd2, %rd67;
	ld.global.f32 	%f50, [%rd69];
	mul.wide.u32 	%rd70, %r44, 4;
	add.s64 	%rd71, %rd1, %rd70;
	ld.global.f32 	%f51, [%rd71];
	fma.rn.f32 	%f67, %f50, %f51, %f49;
	add.s32 	%r57, %r57, 4;
$L__BB0_8:
	setp.eq.s32 	%p7, %r12, 0;
	@%p7 bra 	$L__BB0_13;
	setp.eq.s32 	%p8, %r12, 1;
	@%p8 bra 	$L__BB0_11;
	shl.b32 	%r45, %r57, 3;
	add.s32 	%r46, %r45, %r1;
	mul.wide.u32 	%rd72, %r46, 4;
	add.s64 	%rd73, %rd3, %rd72;
	ld.global.u32 	%r47, [%rd73];
	add.s64 	%rd74, %rd2, %rd72;
	ld.global.f32 	%f53, [%rd74];
	mul.wide.u32 	%rd75, %r47, 4;
	add.s64 	%rd76, %rd1, %rd75;
	ld.global.f32 	%f54, [%rd76];
	fma.rn.f32 	%f55, %f53, %f54, %f67;
	add.s32 	%r48, %r46, 8;
	mul.wide.u32 	%rd77, %r48, 4;
	add.s64 	%rd78, %rd3, %rd77;
	ld.global.u32 	%r49, [%rd78];
	add.s64 	%rd79, %rd2, %rd77;
	ld.global.f32 	%f56, [%rd79];
	mul.wide.u32 	%rd80, %r49, 4;
	add.s64 	%rd81, %rd1, %rd80;
	ld.global.f32 	%f57, [%rd81];
	fma.rn.f32 	%f67, %f56, %f57, %f55;
	add.s32 	%r57, %r57, 2;
$L__BB0_11:
	and.b32  	%r50, %r2, 1;
	setp.eq.b32 	%p9, %r50, 1;
	not.pred 	%p10, %p9;
	@%p10 bra 	$L__BB0_13;
	shl.b32 	%r51, %r57, 3;
	add.s32 	%r52, %r51, %r1;
	mul.wide.u32 	%rd82, %r52, 4;
	add.s64 	%rd83, %rd3, %rd82;
	ld.global.u32 	%r53, [%rd83];
	add.s64 	%rd84, %rd2, %rd82;
	ld.global.f32 	%f58, [%rd84];
	mul.wide.u32 	%rd85, %r53, 4;
	add.s64 	%rd86, %rd1, %rd85;
	ld.global.f32 	%f59, [%rd86];
	fma.rn.f32 	%f67, %f58, %f59, %f67;
$L__BB0_13:
	cvta.to.global.u64 	%rd87, %rd5;
	add.s64 	%rd89, %rd87, %rd10;
	st.global.f32 	[%rd89], %f67;
$L__BB0_14:
	ret;

}


// ===== COMPILED SASS (sm_100) =====

	.target	sm_100

	.elftype	@"ET_EXEC"


//--------------------- .note.nv.tkinfo           --------------------------
	.section	.note.nv.tkinfo,"",@"SHT_NOTE"
	.sectionflags	@"SHF_NOTE_NV_TKINFO"
	.tkinfo
        /*0018*/ 	.word	0x00000002
        /*0030*/ 	.string	""
        /*0030*/ 	.string	"ptxas"
        /*0030*/ 	.string	"Cuda compilation tools, release 13.0, V13.0.88"
        /*0030*/ 	.string	"Build cuda_13.0.r13.0/compiler.36424714_0"
        /*0030*/ 	.string	"-arch sm_100 -m 64 "



//--------------------- .note.nv.cuinfo           --------------------------
	.section	.note.nv.cuinfo,"",@"SHT_NOTE"
	.sectionflags	@"SHF_NOTE_NV_CUINFO"
        /*0018*/ 	.short	0x0002
        /*001a*/ 	.short	0x0064
        /*001c*/ 	.short	0x0082
	.zero		2


//--------------------- .nv.info                  --------------------------
	.section	.nv.info,"",@"SHT_CUDA_INFO"
	.align	4


	//----- nvinfo : EIATTR_REGCOUNT
	.align		4
        /*0000*/ 	.byte	0x04, 0x2f
        /*0002*/ 	.short	(.L_1 - .L_0)
	.align		4
.L_0:
        /*0004*/ 	.word	index@(_Z24SparseMatVecMulEllKernelPjPfS_jS0_S0_)
        /*0008*/ 	.word	0x00000020


	//----- nvinfo : EIATTR_FRAME_SIZE
	.align		4
.L_1:
        /*000c*/ 	.byte	0x04, 0x11
        /*000e*/ 	.short	(.L_3 - .L_2)
	.align		4
.L_2:
        /*0010*/ 	.word	index@(_Z24SparseMatVecMulEllKernelPjPfS_jS0_S0_)
        /*0014*/ 	.word	0x00000000


	//----- nvinfo : EIATTR_MIN_STACK_SIZE
	.align		4
.L_3:
        /*0018*/ 	.byte	0x04, 0x12
        /*001a*/ 	.short	(.L_5 - .L_4)
	.align		4
.L_4:
        /*001c*/ 	.word	index@(_Z24SparseMatVecMulEllKernelPjPfS_jS0_S0_)
        /*0020*/ 	.word	0x00000000
.L_5:


//--------------------- .nv.compat                --------------------------
	.section	.nv.compat,"",@"SHT_CUDA_COMPAT_INFO"
	.align	4
        /*0000*/ 	.byte	0x02, 0x09, 0x00, 0x00, 0x02, 0x02, 0x01, 0x00, 0x02, 0x05, 0x05, 0x00, 0x03, 0x07, 0x01, 0x01
        /*0010*/ 	.byte	0x02, 0x03, 0x00, 0x00, 0x02, 0x06, 0x01, 0x00, 0x04, 0x0b, 0x08, 0x00, 0x09, 0x00, 0x00, 0x00
        /*0020*/ 	.byte	0x00, 0x00, 0x00, 0x00


//--------------------- .nv.info._Z24SparseMatVecMulEllKernelPjPfS_jS0_S0_ --------------------------
	.section	.nv.info._Z24SparseMatVecMulEllKernelPjPfS_jS0_S0_,"",@"SHT_CUDA_INFO"
	.sectionflags	@""
	.align	4


	//----- nvinfo : EIATTR_CUDA_API_VERSION
	.align		4
        /*0000*/ 	.byte	0x04, 0x37
        /*0002*/ 	.short	(.L_7 - .L_6)
.L_6:
        /*0004*/ 	.word	0x00000082


	//----- nvinfo : EIATTR_KPARAM_INFO
	.align		4
.L_7:
        /*0008*/ 	.byte	0x04, 0x17
        /*000a*/ 	.short	(.L_9 - .L_8)
.L_8:
        /*000c*/ 	.word	0x00000000
        /*0010*/ 	.short	0x0005
        /*0012*/ 	.short	0x0028
        /*0014*/ 	.byte	0x00, 0xf5, 0x21, 0x00


	//----- nvinfo : EIATTR_KPARAM_INFO
	.align		4
.L_9:
        /*0018*/ 	.byte	0x04, 0x17
        /*001a*/ 	.short	(.L_11 - .L_10)
.L_10:
        /*001c*/ 	.word	0x00000000
        /*0020*/ 	.short	0x0004
        /*0022*/ 	.short	0x0020
        /*0024*/ 	.byte	0x00, 0xf5, 0x21, 0x00


	//----- nvinfo : EIATTR_KPARAM_INFO
	.align		4
.L_11:
        /*0028*/ 	.byte	0x04, 0x17
        /*002a*/ 	.short	(.L_13 - .L_12)
.L_12:
        /*002c*/ 	.word	0x00000000
        /*0030*/ 	.short	0x0003
        /*0032*/ 	.short	0x0018
        /*0034*/ 	.byte	0x00, 0xf0, 0x11, 0x00


	//----- nvinfo : EIATTR_KPARAM_INFO
	.align		4
.L_13:
        /*0038*/ 	.byte	0x04, 0x17
        /*003a*/ 	.short	(.L_15 - .L_14)
.L_14:
        /*003c*/ 	.word	0x00000000
        /*0040*/ 	.short	0x0002
        /*0042*/ 	.short	0x0010
        /*0044*/ 	.byte	0x00, 0xf5, 0x21, 0x00


	//----- nvinfo : EIATTR_KPARAM_INFO
	.align		4
.L_15:
        /*0048*/ 	.byte	0x04, 0x17
        /*004a*/ 	.short	(.L_17 - .L_16)
.L_16:
        /*004c*/ 	.word	0x00000000
        /*0050*/ 	.short	0x0001
        /*0052*/ 	.short	0x0008
        /*0054*/ 	.byte	0x00, 0xf5, 0x21, 0x00


	//----- nvinfo : EIATTR_KPARAM_INFO
	.align		4
.L_17:
        /*0058*/ 	.byte	0x04, 0x17
        /*005a*/ 	.short	(.L_19 - .L_18)
.L_18:
        /*005c*/ 	.word	0x00000000
        /*0060*/ 	.short	0x0000
        /*0062*/ 	.short	0x0000
        /*0064*/ 	.byte	0x00, 0xf5, 0x21, 0x00


	//----- nvinfo : EIATTR_SPARSE_MMA_MASK
	.align		4
.L_19:
        /*0068*/ 	.byte	0x03, 0x50
        /*006a*/ 	.short	0x0000


	//----- nvinfo : EIATTR_MAXREG_COUNT
	.align		4
        /*006c*/ 	.byte	0x03, 0x1b
        /*006e*/ 	.short	0x00ff


	//----- nvinfo : EIATTR_MERCURY_ISA_VERSION
	.align		4
        /*0070*/ 	.byte	0x03, 0x5f
        /*0072*/ 	.short	0x0101


	//----- nvinfo : EIATTR_VRC_CTA_INIT_COUNT
	.align		4
        /*0074*/ 	.byte	0x02, 0x4a
	.zero		1
	.zero		1


	//----- nvinfo : EIATTR_EXIT_INSTR_OFFSETS
	.align		4
        /*0078*/ 	.byte	0x04, 0x1c
        /*007a*/ 	.short	(.L_21 - .L_20)


	//   ....[0]....
.L_20:
        /*007c*/ 	.word	0x00000060


	//   ....[1]....
        /*0080*/ 	.word	0x00000b30


	//----- nvinfo : EIATTR_CRS_STACK_SIZE
	.align		4
.L_21:
        /*0084*/ 	.byte	0x04, 0x1e
        /*0086*/ 	.short	(.L_23 - .L_22)
.L_22:
        /*0088*/ 	.word	0x00000000


	//----- nvinfo : EIATTR_CBANK_PARAM_SIZE
	.align		4
.L_23:
        /*008c*/ 	.byte	0x03, 0x19
        /*008e*/ 	.short	0x0030


	//----- nvinfo : EIATTR_PARAM_CBANK
	.align		4
        /*0090*/ 	.byte	0x04, 0x0a
        /*0092*/ 	.short	(.L_25 - .L_24)
	.align		4
.L_24:
        /*0094*/ 	.word	index@(.nv.constant0._Z24SparseMatVecMulEllKernelPjPfS_jS0_S0_)
        /*0098*/ 	.short	0x0380
        /*009a*/ 	.short	0x0030


	//----- nvinfo : EIATTR_SW_WAR
	.align		4
.L_25:
        /*009c*/ 	.byte	0x04, 0x36
        /*009e*/ 	.short	(.L_27 - .L_26)
.L_26:
        /*00a0*/ 	.word	0x00000008
.L_27:


//--------------------- .nv.callgraph             --------------------------
	.section	.nv.callgraph,"",@"SHT_CUDA_CALLGRAPH"
	.align	4
	.sectionentsize	8
	.align		4
        /*0000*/ 	.word	0x00000000
	.align		4
        /*0004*/ 	.word	0xffffffff
	.align		4
        /*0008*/ 	.word	0x00000000
	.align		4
        /*000c*/ 	.word	0xfffffffe
	.align		4
        /*0010*/ 	.word	0x00000000
	.align		4
        /*0014*/ 	.word	0xfffffffd
	.align		4
        /*0018*/ 	.word	0x00000000
	.align		4
        /*001c*/ 	.word	0xfffffffc


//--------------------- .text._Z24SparseMatVecMulEllKernelPjPfS_jS0_S0_ --------------------------
	.section	.text._Z24SparseMatVecMulEllKernelPjPfS_jS0_S0_,"ax",@progbits
	.align	128
        .global         _Z24SparseMatVecMulEllKernelPjPfS_jS0_S0_
        .type           _Z24SparseMatVecMulEllKernelPjPfS_jS0_S0_,@function
        .size           _Z24SparseMatVecMulEllKernelPjPfS_jS0_S0_,(.L_x_8 - _Z24SparseMatVecMulEllKernelPjPfS_jS0_S0_)
        .other          _Z24SparseMatVecMulEllKernelPjPfS_jS0_S0_,@"STO_CUDA_ENTRY STV_DEFAULT"
_Z24SparseMatVecMulEllKernelPjPfS_jS0_S0_:
.text._Z24SparseMatVecMulEllKernelPjPfS_jS0_S0_:
[----:B------:R-:W-:Y:S01]  /*0000*/  LDC R1, c[0x0][0x37c] ;  /* 0x0000df00ff017b82 */ /* 0x000fe20000000800 */
[----:B------:R-:W0:Y:S07]  /*0010*/  S2R R3, SR_TID.X ;  /* 0x0000000000037919 */ /* 0x000e2e0000002100 */
[----:B------:R-:W0:Y:S08]  /*0020*/  S2UR UR4, SR_CTAID.X ;  /* 0x00000000000479c3 */ /* 0x000e300000002500 */
[----:B------:R-:W0:Y:S02]  /*0030*/  LDC R0, c[0x0][0x360] ;  /* 0x0000d800ff007b82 */ /* 0x000e240000000800 */
[----:B0-----:R-:W-:-:S05]  /*0040*/  IMAD R0, R0, UR4, R3 ;  /* 0x0000000400007c24 */ /* 0x001fca000f8e0203 */
[----:B------:R-:W-:-:S13]  /*0050*/  ISETP.GT.U32.AND P0, PT, R0, 0x7, PT ;  /* 0x000000070000780c */ /* 0x000fda0003f04070 */
[----:B------:R-:W-:Y:S05]  /*0060*/  @P0 EXIT ;  /* 0x000000000000094d */ /* 0x000fea0003800000 */
[----:B------:R-:W0:Y:S01]  /*0070*/  LDC.64 R2, c[0x0][0x390] ;  /* 0x0000e400ff027b82 */ /* 0x000e220000000a00 */
[----:B------:R-:W1:Y:S01]  /*0080*/  LDCU.64 UR4, c[0x0][0x358] ;  /* 0x00006b00ff0477ac */ /* 0x000e620008000a00 */
[----:B0-----:R-:W-:-:S06]  /*0090*/  IMAD.WIDE.U32 R2, R0, 0x4, R2 ;  /* 0x0000000400027825 */ /* 0x001fcc00078e0002 */
[----:B-1----:R-:W2:Y:S01]  /*00a0*/  LDG.E R2, desc[UR4][R2.64] ;  /* 0x0000000402027981 */ /* 0x002ea2000c1e1900 */
[----:B------:R-:W-:Y:S01]  /*00b0*/  BSSY.RECONVERGENT B0, `(.L_x_0) ;  /* 0x00000a4000007945 */ /* 0x000fe20003800200 */
[----:B------:R-:W-:Y:S01]  /*00c0*/  HFMA2 R7, -RZ, RZ, 0, 0 ;  /* 0x00000000ff077431 */ /* 0x000fe200000001ff */
[----:B--2---:R-:W-:-:S13]  /*00d0*/  ISETP.NE.AND P0, PT, R2, RZ, PT ;  /* 0x000000ff0200720c */ /* 0x004fda0003f05270 */
[----:B------:R-:W-:Y:S05]  /*00e0*/  @!P0 BRA `(.L_x_1) ;  /* 0x0000000800808947 */ /* 0x000fea0003800000 */
[C---:B------:R-:W-:Y:S01]  /*00f0*/  ISETP.GE.U32.AND P1, PT, R2.reuse, 0x8, PT ;  /* 0x000000080200780c */ /* 0x040fe20003f26070 */
[----:B------:R-:W-:Y:S01]  /*0100*/  BSSY.RECONVERGENT B1, `(.L_x_2) ;  /* 0x0000050000017945 */ /* 0x000fe20003800200 */
[----:B------:R-:W-:Y:S02]  /*0110*/  LOP3.LUT R4, R2, 0x7, RZ, 0xc0, !PT ;  /* 0x0000000702047812 */ /* 0x000fe400078ec0ff */
[----:B------:R-:W-:Y:S02]  /*0120*/  MOV R7, RZ ;  /* 0x000000ff00077202 */ /* 0x000fe40000000f00 */
[----:B------:R-:W-:Y:S02]  /*0130*/  ISETP.NE.AND P0, PT, R4, RZ, PT ;  /* 0x000000ff0400720c */ /* 0x000fe40003f05270 */
[----:B------:R-:W-:-:S05]  /*0140*/  MOV R5, RZ ;  /* 0x000000ff00057202 */ /* 0x000fca0000000f00 */
[----:B------:R-:W-:Y:S06]  /*0150*/  @!P1 BRA `(.L_x_3) ;  /* 0x0000000400289947 */ /* 0x000fec0003800000 */
[----:B------:R-:W-:Y:S02]  /*0160*/  LOP3.LUT R5, R2, 0xfffffff8, RZ, 0xc0, !PT ;  /* 0xfffffff802057812 */ /* 0x000fe400078ec0ff */
[----:B------:R-:W-:Y:S02]  /*0170*/  IADD3 R6, PT, PT, R0, 0x20, RZ ;  /* 0x0000002000067810 */ /* 0x000fe40007ffe0ff */
[----:B------:R-:W-:Y:S02]  /*0180*/  MOV R7, RZ ;  /* 0x000000ff00077202 */ /* 0x000fe40000000f00 */
[----:B------:R-:W-:-:S07]  /*0190*/  IADD3 R3, PT, PT, -R5, RZ, RZ ;  /* 0x000000ff05037210 */ /* 0x000fce0007ffe1ff */
.L_x_4:
[----:B------:R-:W0:Y:S01]  /*01a0*/  LDC.64 R16, c[0x0][0x380] ;  /* 0x0000e000ff107b82 */ /* 0x000e220000000a00 */
[----:B------:R-:W-:-:S07]  /*01b0*/  IADD3 R19, PT, PT, R6, -0x20, RZ ;  /* 0xffffffe006137810 */ /* 0x000fce0007ffe0ff */
[----:B------:R-:W1:Y:S08]  /*01c0*/  LDC.64 R14, c[0x0][0x388] ;  /* 0x0000e200ff0e7b82 */ /* 0x000e700000000a00 */
[----:B------:R-:W2:Y:S01]  /*01d0*/  LDC.64 R12, c[0x0][0x3a0] ;  /* 0x0000e800ff0c7b82 */ /* 0x000ea20000000a00 */
[----:B0-----:R-:W-:-:S06]  /*01e0*/  IMAD.WIDE.U32 R20, R19, 0x4, R16 ;  /* 0x0000000413147825 */ /* 0x001fcc00078e0010 */
[----:B------:R-:W2:Y:S01]  /*01f0*/  LDG.E R21, desc[UR4][R20.64] ;  /* 0x0000000414157981 */ /* 0x000ea2000c1e1900 */
[C---:B------:R-:W-:Y:S01]  /*0200*/  IADD3 R9, PT, PT, R6.reuse, -0x10, RZ ;  /* 0xfffffff006097810 */ /* 0x040fe20007ffe0ff */
[----:B-1----:R-:W-:Y:S01]  /*0210*/  IMAD.WIDE.U32 R18, R19, 0x4, R14 ;  /* 0x0000000413127825 */ /* 0x002fe200078e000e */
[C---:B------:R-:W-:Y:S02]  /*0220*/  IADD3 R8, PT, PT, R6.reuse, -0x18, RZ ;  /* 0xffffffe806087810 */ /* 0x040fe40007ffe0ff */
[----:B------:R-:W-:Y:S01]  /*0230*/  IADD3 R10, PT, PT, R6, -0x8, RZ ;  /* 0xfffffff8060a7810 */ /* 0x000fe20007ffe0ff */
[--C-:B------:R-:W-:Y:S02]  /*0240*/  IMAD.WIDE.U32 R26, R9, 0x4, R16.reuse ;  /* 0x00000004091a7825 */ /* 0x100fe400078e0010 */
[----:B------:R-:W3:Y:S02]  /*0250*/  LDG.E R18, desc[UR4][R18.64] ;  /* 0x0000000412127981 */ /* 0x000ee4000c1e1900 */
[----:B------:R-:W-:-:S02]  /*0260*/  IMAD.WIDE.U32 R28, R8, 0x4, R16 ;  /* 0x00000004081c7825 */ /* 0x000fc400078e0010 */
[----:B------:R0:W4:Y:S02]  /*0270*/  LDG.E R11, desc[UR4][R26.64] ;  /* 0x000000041a0b7981 */ /* 0x000124000c1e1900 */
[--C-:B------:R-:W-:Y:S02]  /*0280*/  IMAD.WIDE.U32 R24, R10, 0x4, R16.reuse ;  /* 0x000000040a187825 */ /* 0x100fe400078e0010 */
[----:B------:R-:W5:Y:S04]  /*0290*/  LDG.E R29, desc[UR4][R28.64] ;  /* 0x000000041c1d7981 */ /* 0x000f68000c1e1900 */
[----:B------:R1:W4:Y:S01]  /*02a0*/  LDG.E R19, desc[UR4][R24.64] ;  /* 0x0000000418137981 */ /* 0x000322000c1e1900 */
[----:B0-----:R-:W-:-:S06]  /*02b0*/  IMAD.WIDE.U32 R26, R6, 0x4, R16 ;  /* 0x00000004061a7825 */ /* 0x001fcc00078e0010 */
[----:B------:R-:W3:Y:S01]  /*02c0*/  LDG.E R26, desc[UR4][R26.64] ;  /* 0x000000041a1a7981 */ /* 0x000ee2000c1e1900 */
[----:B--2---:R-:W-:Y:S01]  /*02d0*/  IMAD.WIDE.U32 R22, R21, 0x4, R12 ;  /* 0x0000000415167825 */ /* 0x004fe200078e000c */
[----:B------:R-:W-:-:S05]  /*02e0*/  IADD3 R21, PT, PT, R6, 0x8, RZ ;  /* 0x0000000806157810 */ /* 0x000fca0007ffe0ff */
[----:B------:R-:W2:Y:S01]  /*02f0*/  LDG.E R23, desc[UR4][R22.64] ;  /* 0x0000000416177981 */ /* 0x000ea2000c1e1900 */
[----:B-1----:R-:W-:-:S05]  /*0300*/  IMAD.WIDE.U32 R24, R21, 0x4, R16 ;  /* 0x0000000415187825 */ /* 0x002fca00078e0010 */
[----:B------:R0:W4:Y:S02]  /*0310*/  LDG.E R27, desc[UR4][R24.64] ;  /* 0x00000004181b7981 */ /* 0x000124000c1e1900 */
[----:B0-----:R-:W-:-:S04]  /*0320*/  IMAD.WIDE.U32 R24, R8, 0x4, R14 ;  /* 0x0000000408187825 */ /* 0x001fc800078e000e */
[--C-:B------:R-:W-:Y:S01]  /*0330*/  IMAD.WIDE.U32 R8, R9, 0x4, R14.reuse ;  /* 0x0000000409087825 */ /* 0x100fe200078e000e */
[----:B------:R0:W4:Y:S04]  /*0340*/  LDG.E R22, desc[UR4][R24.64] ;  /* 0x0000000418167981 */ /* 0x000128000c1e1900 */
[----:B------:R1:W4:Y:S01]  /*0350*/  LDG.E R20, desc[UR4][R8.64] ;  /* 0x0000000408147981 */ /* 0x000322000c1e1900 */
[----:B0-----:R-:W-:-:S04]  /*0360*/  IMAD.WIDE.U32 R24, R10, 0x4, R14 ;  /* 0x000000040a187825 */ /* 0x001fc800078e000e */
[----:B-1----:R-:W-:Y:S01]  /*0370*/  IMAD.WIDE.U32 R8, R6, 0x4, R14 ;  /* 0x0000000406087825 */ /* 0x002fe200078e000e */
[----:B------:R0:W4:Y:S03]  /*0380*/  LDG.E R10, desc[UR4][R24.64] ;  /* 0x00000004180a7981 */ /* 0x000126000c1e1900 */
[----:B-----5:R-:W-:Y:S02]  /*0390*/  IMAD.WIDE.U32 R28, R29, 0x4, R12 ;  /* 0x000000041d1c7825 */ /* 0x020fe400078e000c */
[----:B------:R-:W5:Y:S02]  /*03a0*/  LDG.E R9, desc[UR4][R8.64] ;  /* 0x0000000408097981 */ /* 0x000f64000c1e1900 */
[----:B0-----:R-:W-:-:S05]  /*03b0*/  IMAD.WIDE.U32 R24, R21, 0x4, R14 ;  /* 0x0000000415187825 */ /* 0x001fca00078e000e */
[----:B------:R3:W5:Y:S02]  /*03c0*/  LDG.E R8, desc[UR4][R24.64] ;  /* 0x0000000418087981 */ /* 0x000764000c1e1900 */
[----:B---3--:R-:W-:-:S06]  /*03d0*/  IMAD.WIDE.U32 R24, R26, 0x4, R12 ;  /* 0x000000041a187825 */ /* 0x008fcc00078e000c */
[----:B------:R-:W5:Y:S01]  /*03e0*/  LDG.E R24, desc[UR4][R24.64] ;  /* 0x0000000418187981 */ /* 0x000f62000c1e1900 */
[----:B--2---:R-:W-:Y:S01]  /*03f0*/  FFMA R7, R18, R23, R7 ;  /* 0x0000001712077223 */ /* 0x004fe20000000007 */
[--C-:B----4-:R-:W-:Y:S02]  /*0400*/  IMAD.WIDE.U32 R18, R19, 0x4, R12.reuse ;  /* 0x0000000413127825 */ /* 0x110fe400078e000c */
[----:B------:R0:W2:Y:S02]  /*0410*/  LDG.E R23, desc[UR4][R28.64] ;  /* 0x000000041c177981 */ /* 0x0000a4000c1e1900 */
[----:B------:R-:W-:-:S05]  /*0420*/  IMAD.WIDE.U32 R26, R27, 0x4, R12 ;  /* 0x000000041b1a7825 */ /* 0x000fca00078e000c */
[----:B------:R-:W3:Y:S01]  /*0430*/  LDG.E R25, desc[UR4][R26.64] ;  /* 0x000000041a197981 */ /* 0x000ee2000c1e1900 */
[----:B0-----:R-:W-:-:S03]  /*0440*/  IMAD.WIDE.U32 R28, R11, 0x4, R12 ;  /* 0x000000040b1c7825 */ /* 0x001fc600078e000c */
[----:B------:R0:W4:Y:S04]  /*0450*/  LDG.E R11, desc[UR4][R18.64] ;  /* 0x00000004120b7981 */ /* 0x000128000c1e1900 */
[----:B------:R1:W5:Y:S01]  /*0460*/  LDG.E R21, desc[UR4][R28.64] ;  /* 0x000000041c157981 */ /* 0x000362000c1e1900 */
[C---:B0-----:R-:W-:Y:S02]  /*0470*/  IADD3 R19, PT, PT, R6.reuse, 0x10, RZ ;  /* 0x0000001006137810 */ /* 0x041fe40007ffe0ff */
[----:B-1----:R-:W-:-:S03]  /*0480*/  IADD3 R29, PT, PT, R6, 0x18, RZ ;  /* 0x00000018061d7810 */ /* 0x002fc60007ffe0ff */
[----:B------:R-:W-:-:S04]  /*0490*/  IMAD.WIDE.U32 R26, R19, 0x4, R16 ;  /* 0x00000004131a7825 */ /* 0x000fc800078e0010 */
[----:B------:R-:W-:Y:S02]  /*04a0*/  IMAD.WIDE.U32 R16, R29, 0x4, R16 ;  /* 0x000000041d107825 */ /* 0x000fe400078e0010 */
[----:B------:R-:W2:Y:S04]  /*04b0*/  LDG.E R27, desc[UR4][R26.64] ;  /* 0x000000041a1b7981 */ /* 0x000ea8000c1e1900 */
[----:B------:R-:W3:Y:S01]  /*04c0*/  LDG.E R17, desc[UR4][R16.64] ;  /* 0x0000000410117981 */ /* 0x000ee2000c1e1900 */
[----:B------:R-:W-:-:S04]  /*04d0*/  IMAD.WIDE.U32 R18, R19, 0x4, R14 ;  /* 0x0000000413127825 */ /* 0x000fc800078e000e */
[----:B------:R-:W-:Y:S02]  /*04e0*/  IMAD.WIDE.U32 R14, R29, 0x4, R14 ;  /* 0x000000041d0e7825 */ /* 0x000fe400078e000e */
[----:B------:R-:W4:Y:S04]  /*04f0*/  LDG.E R18, desc[UR4][R18.64] ;  /* 0x0000000412127981 */ /* 0x000f28000c1e1900 */
[----:B------:R-:W4:Y:S01]  /*0500*/  LDG.E R14, desc[UR4][R14.64] ;  /* 0x000000040e0e7981 */ /* 0x000f22000c1e1900 */
[----:B--2---:R-:W-:-:S04]  /*0510*/  IMAD.WIDE.U32 R28, R27, 0x4, R12 ;  /* 0x000000041b1c7825 */ /* 0x004fc800078e000c */
[----:B---3--:R-:W-:Y:S02]  /*0520*/  IMAD.WIDE.U32 R12, R17, 0x4, R12 ;  /* 0x00000004110c7825 */ /* 0x008fe400078e000c */
[----:B------:R-:W2:Y:S04]  /*0530*/  LDG.E R29, desc[UR4][R28.64] ;  /* 0x000000041c1d7981 */ /* 0x000ea8000c1e1900 */
[----:B------:R-:W3:Y:S01]  /*0540*/  LDG.E R12, desc[UR4][R12.64] ;  /* 0x000000040c0c7981 */ /* 0x000ee2000c1e1900 */
[----:B------:R-:W-:Y:S01]  /*0550*/  FFMA R7, R22, R23, R7 ;  /* 0x0000001716077223 */ /* 0x000fe20000000007 */
[----:B------:R-:W-:-:S03]  /*0560*/  IADD3 R3, PT, PT, R3, 0x8, RZ ;  /* 0x0000000803037810 */ /* 0x000fc60007ffe0ff */
[----:B-----5:R-:W-:Y:S01]  /*0570*/  FFMA R7, R20, R21, R7 ;  /* 0x0000001514077223 */ /* 0x020fe20000000007 */
[----:B------:R-:W-:-:S03]  /*0580*/  ISETP.NE.AND P1, PT, R3, RZ, PT ;  /* 0x000000ff0300720c */ /* 0x000fc60003f25270 */
[----:B----4-:R-:W-:-:S04]  /*0590*/  FFMA R10, R10, R11, R7 ;  /* 0x0000000b0a0a7223 */ /* 0x010fc80000000007 */
[----:B------:R-:W-:-:S04]  /*05a0*/  FFMA R9, R9, R24, R10 ;  /* 0x0000001809097223 */ /* 0x000fc8000000000a */
[----:B------:R-:W-:Y:S01]  /*05b0*/  FFMA R9, R8, R25, R9 ;  /* 0x0000001908097223 */ /* 0x000fe20000000009 */
[----:B------:R-:W-:-:S03]  /*05c0*/  IADD3 R6, PT, PT, R6, 0x40, RZ ;  /* 0x0000004006067810 */ /* 0x000fc60007ffe0ff */
[----:B--2---:R-:W-:-:S04]  /*05d0*/  FFMA R9, R18, R29, R9 ;  /* 0x0000001d12097223 */ /* 0x004fc80000000009 */
[----:B---3--:R-:W-:Y:S01]  /*05e0*/  FFMA R7, R14, R12, R9 ;  /* 0x0000000c0e077223 */ /* 0x008fe20000000009 */
[----:B------:R-:W-:Y:S06]  /*05f0*/  @P1 BRA `(.L_x_4) ;  /* 0xfffffff800e81947 */ /* 0x000fec000383ffff */
.L_x_3:
[----:B------:R-:W-:Y:S05]  /*0600*/  BSYNC.RECONVERGENT B1 ;  /* 0x0000000000017941 */ /* 0x000fea0003800200 */
.L_x_2:
[----:B------:R-:W-:Y:S05]  /*0610*/  @!P0 BRA `(.L_x_1) ;  /* 0x0000000400348947 */ /* 0x000fea0003800000 */
[----:B------:R-:W-:Y:S01]  /*0620*/  ISETP.GE.U32.AND P0, PT, R4, 0x4, PT ;  /* 0x000000040400780c */ /* 0x000fe20003f06070 */
[----:B------:R-:W-:Y:S01]  /*0630*/  BSSY.RECONVERGENT B1, `(.L_x_5) ;  /* 0x0000028000017945 */ /* 0x000fe20003800200 */
[----:B------:R-:W-:-:S04]  /*0640*/  LOP3.LUT R6, R2, 0x3, RZ, 0xc0, !PT ;  /* 0x0000000302067812 */ /* 0x000fc800078ec0ff */
[----:B------:R-:W-:-:S07]  /*0650*/  ISETP.NE.AND P1, PT, R6, RZ, PT ;  /* 0x000000ff0600720c */ /* 0x000fce0003f25270 */
[----:B------:R-:W-:Y:S06]  /*0660*/  @!P0 BRA `(.L_x_6) ;  /* 0x0000000000908947 */ /* 0x000fec0003800000 */
[----:B------:R-:W0:Y:S01]  /*0670*/  LDC.64 R8, c[0x0][0x380] ;  /* 0x0000e000ff087b82 */ /* 0x000e220000000a00 */
[----:B------:R-:W-:-:S04]  /*0680*/  LEA R29, R5, R0, 0x3 ;  /* 0x00000000051d7211 */ /* 0x000fc800078e18ff */
[C---:B------:R-:W-:Y:S02]  /*0690*/  IADD3 R13, PT, PT, R29.reuse, 0x8, RZ ;  /* 0x000000081d0d7810 */ /* 0x040fe40007ffe0ff */
[C---:B------:R-:W-:Y:S01]  /*06a0*/  IADD3 R21, PT, PT, R29.reuse, 0x10, RZ ;  /* 0x000000101d157810 */ /* 0x040fe20007ffe0ff */
[----:B------:R-:W1:Y:S01]  /*06b0*/  LDC.64 R10, c[0x0][0x388] ;  /* 0x0000e200ff0a7b82 */ /* 0x000e620000000a00 */
[C---:B------:R-:W-:Y:S01]  /*06c0*/  IADD3 R3, PT, PT, R29.reuse, 0x18, RZ ;  /* 0x000000181d037810 */ /* 0x040fe20007ffe0ff */
[----:B0-----:R-:W-:-:S04]  /*06d0*/  IMAD.WIDE.U32 R16, R29, 0x4, R8 ;  /* 0x000000041d107825 */ /* 0x001fc800078e0008 */
[--C-:B------:R-:W-:Y:S02]  /*06e0*/  IMAD.WIDE.U32 R26, R13, 0x4, R8.reuse ;  /* 0x000000040d1a7825 */ /* 0x100fe400078e0008 */
[----:B------:R-:W2:Y:S02]  /*06f0*/  LDG.E R17, desc[UR4][R16.64] ;  /* 0x0000000410117981 */ /* 0x000ea4000c1e1900 */
[--C-:B------:R-:W-:Y:S02]  /*0700*/  IMAD.WIDE.U32 R24, R21, 0x4, R8.reuse ;  /* 0x0000000415187825 */ /* 0x100fe400078e0008 */
[----:B------:R-:W3:Y:S02]  /*0710*/  LDG.E R15, desc[UR4][R26.64] ;  /* 0x000000041a0f7981 */ /* 0x000ee4000c1e1900 */
[----:B------:R-:W-:Y:S02]  /*0720*/  IMAD.WIDE.U32 R22, R3, 0x4, R8 ;  /* 0x0000000403167825 */ /* 0x000fe400078e0008 */
[----:B------:R-:W4:Y:S01]  /*0730*/  LDG.E R25, desc[UR4][R24.64] ;  /* 0x0000000418197981 */ /* 0x000f22000c1e1900 */
[----:B------:R-:W2:Y:S03]  /*0740*/  LDC.64 R8, c[0x0][0x3a0] ;  /* 0x0000e800ff087b82 */ /* 0x000ea60000000a00 */
[----:B------:R-:W5:Y:S01]  /*0750*/  LDG.E R23, desc[UR4][R22.64] ;  /* 0x0000000416177981 */ /* 0x000f62000c1e1900 */
[----:B-1----:R-:W-:-:S04]  /*0760*/  IMAD.WIDE.U32 R12, R13, 0x4, R10 ;  /* 0x000000040d0c7825 */ /* 0x002fc800078e000a */
[----:B------:R-:W-:Y:S02]  /*0770*/  IMAD.WIDE.U32 R20, R21, 0x4, R10 ;  /* 0x0000000415147825 */ /* 0x000fe400078e000a */
[----:B------:R-:W5:Y:S04]  /*0780*/  LDG.E R12, desc[UR4][R12.64] ;  /* 0x000000040c0c7981 */ /* 0x000f68000c1e1900 */
[----:B------:R-:W5:Y:S01]  /*0790*/  LDG.E R20, desc[UR4][R20.64] ;  /* 0x0000000414147981 */ /* 0x000f62000c1e1900 */
[----:B--2---:R-:W-:-:S04]  /*07a0*/  IMAD.WIDE.U32 R18, R17, 0x4, R8 ;  /* 0x0000000411127825 */ /* 0x004fc800078e0008 */
[----:B------:R-:W-:Y:S02]  /*07b0*/  IMAD.WIDE.U32 R16, R29, 0x4, R10 ;  /* 0x000000041d107825 */ /* 0x000fe400078e000a */
[----:B------:R-:W2:Y:S02]  /*07c0*/  LDG.E R18, desc[UR4][R18.64] ;  /* 0x0000000412127981 */ /* 0x000ea4000c1e1900 */
[--C-:B---3--:R-:W-:Y:S02]  /*07d0*/  IMAD.WIDE.U32 R14, R15, 0x4, R8.reuse ;  /* 0x000000040f0e7825 */ /* 0x108fe400078e0008 */
[----:B------:R-:W2:Y:S02]  /*07e0*/  LDG.E R16, desc[UR4][R16.64] ;  /* 0x0000000410107981 */ /* 0x000ea4000c1e1900 */
[----:B----4-:R-:W-:Y:S02]  /*07f0*/  IMAD.WIDE.U32 R24, R25, 0x4, R8 ;  /* 0x0000000419187825 */ /* 0x010fe400078e0008 */
[----:B------:R-:W3:Y:S02]  /*0800*/  LDG.E R14, desc[UR4][R14.64] ;  /* 0x000000040e0e7981 */ /* 0x000ee4000c1e1900 */
[----:B------:R-:W-:-:S02]  /*0810*/  IMAD.WIDE.U32 R10, R3, 0x4, R10 ;  /* 0x00000004030a7825 */ /* 0x000fc400078e000a */
[----:B------:R-:W4:Y:S02]  /*0820*/  LDG.E R24, desc[UR4][R24.64] ;  /* 0x0000000418187981 */ /* 0x000f24000c1e1900 */
[----:B-----5:R-:W-:Y:S02]  /*0830*/  IMAD.WIDE.U32 R8, R23, 0x4, R8 ;  /* 0x0000000417087825 */ /* 0x020fe400078e0008 */
[----:B------:R-:W5:Y:S04]  /*0840*/  LDG.E R10, desc[UR4][R10.64] ;  /* 0x000000040a0a7981 */ /* 0x000f68000c1e1900 */
[----:B------:R-:W5:Y:S01]  /*0850*/  LDG.E R8, desc[UR4][R8.64] ;  /* 0x0000000408087981 */ /* 0x000f62000c1e1900 */
[----:B------:R-:W-:Y:S01]  /*0860*/  IADD3 R5, PT, PT, R5, 0x4, RZ ;  /* 0x0000000405057810 */ /* 0x000fe20007ffe0ff */
[----:B--2---:R-:W-:-:S04]  /*0870*/  FFMA R7, R16, R18, R7 ;  /* 0x0000001210077223 */ /* 0x004fc80000000007 */
[----:B---3--:R-:W-:-:S04]  /*0880*/  FFMA R7, R12, R14, R7 ;  /* 0x0000000e0c077223 */ /* 0x008fc80000000007 */
[----:B----4-:R-:W-:-:S04]  /*0890*/  FFMA R7, R20, R24, R7 ;  /* 0x0000001814077223 */ /* 0x010fc80000000007 */
[----:B-----5:R-:W-:-:S07]  /*08a0*/  FFMA R7, R10, R8, R7 ;  /* 0x000000080a077223 */ /* 0x020fce0000000007 */
.L_x_6:
[----:B------:R-:W-:Y:S05]  /*08b0*/  BSYNC.RECONVERGENT B1 ;  /* 0x0000000000017941 */ /* 0x000fea0003800200 */
.L_x_5:
[----:B------:R-:W-:Y:S05]  /*08c0*/  @!P1 BRA `(.L_x_1) ;  /* 0x0000000000889947 */ /* 0x000fea0003800000 */
[----:B------:R-:W0:Y:S01]  /*08d0*/  LDC.64 R8, c[0x0][0x380] ;  /* 0x0000e000ff087b82 */ /* 0x000e220000000a00 */
[----:B------:R-:W-:Y:S02]  /*08e0*/  ISETP.NE.AND P0, PT, R6, 0x1, PT ;  /* 0x000000010600780c */ /* 0x000fe40003f05270 */
[----:B------:R-:W-:-:S04]  /*08f0*/  LOP3.LUT R2, R2, 0x1, RZ, 0xc0, !PT ;  /* 0x0000000102027812 */ /* 0x000fc800078ec0ff */
[----:B------:R-:W-:Y:S01]  /*0900*/  ISETP.NE.U32.AND P1, PT, R2, 0x1, PT ;  /* 0x000000010200780c */ /* 0x000fe20003f25070 */
[----:B------:R-:W1:Y:S06]  /*0910*/  LDC.64 R14, c[0x0][0x380] ;  /* 0x0000e000ff0e7b82 */ /* 0x000e6c0000000a00 */
[C---:B------:R-:W-:Y:S02]  /*0920*/  @P0 LEA R21, R5.reuse, R0, 0x3 ;  /* 0x0000000005150211 */ /* 0x040fe400078e18ff */
[----:B------:R-:W-:Y:S01]  /*0930*/  @P0 IADD3 R5, PT, PT, R5, 0x2, RZ ;  /* 0x0000000205050810 */ /* 0x000fe20007ffe0ff */
[----:B------:R-:W2:Y:S01]  /*0940*/  LDC.64 R18, c[0x0][0x388] ;  /* 0x0000e200ff127b82 */ /* 0x000ea20000000a00 */
[----:B------:R-:W-:-:S02]  /*0950*/  @P0 IADD3 R4, PT, PT, R21, 0x8, RZ ;  /* 0x0000000815040810 */ /* 0x000fc40007ffe0ff */
[----:B------:R-:W-:Y:S01]  /*0960*/  @!P1 LEA R5, R5, R0, 0x3 ;  /* 0x0000000005059211 */ /* 0x000fe200078e18ff */
[----:B0-----:R-:W-:-:S04]  /*0970*/  @P0 IMAD.WIDE.U32 R16, R21, 0x4, R8 ;  /* 0x0000000415100825 */ /* 0x001fc800078e0008 */
[----:B------:R-:W0:Y:S01]  /*0980*/  @P0 LDC.64 R10, c[0x0][0x3a0] ;  /* 0x0000e800ff0a0b82 */ /* 0x000e220000000a00 */
[----:B------:R-:W-:Y:S01]  /*0990*/  @P0 IMAD.WIDE.U32 R22, R4, 0x4, R8 ;  /* 0x0000000404160825 */ /* 0x000fe200078e0008 */
[----:B------:R-:W0:Y:S03]  /*09a0*/  @P0 LDG.E R13, desc[UR4][R16.64] ;  /* 0x00000004100d0981 */ /* 0x000e26000c1e1900 */
[----:B-1----:R-:W-:-:S03]  /*09b0*/  @!P1 IMAD.WIDE.U32 R14, R5, 0x4, R14 ;  /* 0x00000004050e9825 */ /* 0x002fc600078e000e */
[----:B------:R-:W1:Y:S01]  /*09c0*/  LDC.64 R8, c[0x0][0x388] ;  /* 0x0000e200ff087b82 */ /* 0x000e620000000a00 */
[----:B------:R-:W3:Y:S04]  /*09d0*/  @P0 LDG.E R23, desc[UR4][R22.64] ;  /* 0x0000000416170981 */ /* 0x000ee8000c1e1900 */
[----:B------:R-:W4:Y:S03]  /*09e0*/  @!P1 LDG.E R15, desc[UR4][R14.64] ;  /* 0x000000040e0f9981 */ /* 0x000f26000c1e1900 */
[----:B------:R-:W4:Y:S01]  /*09f0*/  @!P1 LDC.64 R2, c[0x0][0x3a0] ;  /* 0x0000e800ff029b82 */ /* 0x000f220000000a00 */
[----:B--2---:R-:W-:-:S04]  /*0a00*/  @P0 IMAD.WIDE.U32 R20, R21, 0x4, R18 ;  /* 0x0000000415140825 */ /* 0x004fc800078e0012 */
[----:B------:R-:W-:Y:S02]  /*0a10*/  @P0 IMAD.WIDE.U32 R18, R4, 0x4, R18 ;  /* 0x0000000404120825 */ /* 0x000fe400078e0012 */
[----:B------:R-:W2:Y:S04]  /*0a20*/  @P0 LDG.E R20, desc[UR4][R20.64] ;  /* 0x0000000414140981 */ /* 0x000ea8000c1e1900 */
[----:B------:R-:W5:Y:S01]  /*0a30*/  @P0 LDG.E R19, desc[UR4][R18.64] ;  /* 0x0000000412130981 */ /* 0x000f62000c1e1900 */
[----:B-1----:R-:W-:-:S06]  /*0a40*/  @!P1 IMAD.WIDE.U32 R8, R5, 0x4, R8 ;  /* 0x0000000405089825 */ /* 0x002fcc00078e0008 */
[----:B------:R-:W5:Y:S01]  /*0a50*/  @!P1 LDG.E R8, desc[UR4][R8.64] ;  /* 0x0000000408089981 */ /* 0x000f62000c1e1900 */
[----:B0-----:R-:W-:-:S04]  /*0a60*/  @P0 IMAD.WIDE.U32 R12, R13, 0x4, R10 ;  /* 0x000000040d0c0825 */ /* 0x001fc800078e000a */
[----:B---3--:R-:W-:Y:S02]  /*0a70*/  @P0 IMAD.WIDE.U32 R10, R23, 0x4, R10 ;  /* 0x00000004170a0825 */ /* 0x008fe400078e000a */
[----:B------:R-:W2:Y:S02]  /*0a80*/  @P0 LDG.E R12, desc[UR4][R12.64] ;  /* 0x000000040c0c0981 */ /* 0x000ea4000c1e1900 */
[----:B----4-:R-:W-:Y:S02]  /*0a90*/  @!P1 IMAD.WIDE.U32 R2, R15, 0x4, R2 ;  /* 0x000000040f029825 */ /* 0x010fe400078e0002 */
[----:B------:R-:W5:Y:S04]  /*0aa0*/  @P0 LDG.E R10, desc[UR4][R10.64] ;  /* 0x000000040a0a0981 */ /* 0x000f68000c1e1900 */
[----:B------:R-:W3:Y:S01]  /*0ab0*/  @!P1 LDG.E R2, desc[UR4][R2.64] ;  /* 0x0000000402029981 */ /* 0x000ee2000c1e1900 */
[----:B--2---:R-:W-:-:S04]  /*0ac0*/  @P0 FFMA R4, R20, R12, R7 ;  /* 0x0000000c14040223 */ /* 0x004fc80000000007 */
[----:B-----5:R-:W-:-:S04]  /*0ad0*/  @P0 FFMA R7, R19, R10, R4 ;  /* 0x0000000a13070223 */ /* 0x020fc80000000004 */
[----:B---3--:R-:W-:-:S07]  /*0ae0*/  @!P1 FFMA R7, R8, R2, R7 ;  /* 0x0000000208079223 */ /* 0x008fce0000000007 */
.L_x_1:
[----:B------:R-:W-:Y:S05]  /*0af0*/  BSYNC.RECONVERGENT B0 ;  /* 0x0000000000007941 */ /* 0x000fea0003800200 */
.L_x_0:
[----:B------:R-:W0:Y:S02]  /*0b00*/  LDC.64 R2, c[0x0][0x3a8] ;  /* 0x0000ea00ff027b82 */ /* 0x000e240000000a00 */
[----:B0-----:R-:W-:-:S05]  /*0b10*/  IMAD.WIDE.U32 R2, R0, 0x4, R2 ;  /* 0x0000000400027825 */ /* 0x001fca00078e0002 */
[----:B------:R-:W-:Y:S01]  /*0b20*/  STG.E desc[UR4][R2.64], R7 ;  /* 0x0000000702007986 */ /* 0x000fe2000c101904 */
[----:B------:R-:W-:Y:S05]  /*0b30*/  EXIT ;  /* 0x000000000000794d */ /* 0x000fea0003800000 */
.L_x_7:
[----:B------:R-:W-:-:S00]  /*0b40*/  BRA `(.L_x_7) ;  /* 0xfffffffc00fc7947 */ /* 0x000fc0000383ffff */
[----:B------:R-:W-:-:S00]  /*0b50*/  NOP ;  /* 0x0000000000007918 */ /* 0x000fc00000000000 */
        /* <DEDUP_REMOVED lines=10> */
.L_x_8:


//--------------------- .nv.shared.reserved.0     --------------------------
	.section	.nv.shared.reserved.0,"aw",@nobits
	.weak		__nv_reservedSMEM_offset_0_alias
	.size		__nv_reservedSMEM_offset_0_alias, 0, 64
	.other		__nv_reservedSMEM_offset_0_alias,@"STO_CUDA_RESERVED_SHARED STV_DEFAULT"
__nv_reservedSMEM_offset_0_alias:
	.zero		0
	.zero		64


//--------------------- .nv.constant0._Z24SparseMatVecMulEllKernelPjPfS_jS0_S0_ --------------------------
	.section	.nv.constant0._Z24SparseMatVecMulEllKernelPjPfS_jS0_S0_,"a",@progbits
	.sectionflags	@""
	.align	4
.nv.constant0._Z24SparseMatVecMulEllKernelPjPfS_jS0_S0_:
	.zero		944


//--------------------- SYMBOLS --------------------------

	.type		.nv.reservedSmem.offset0,@object
	.size		.nv.reservedSmem.offset0,0x4
